//
// Generated by NVIDIA NVVM Compiler
//
// Compiler Build ID: CL-36424714
// Cuda compilation tools, release 13.0, V13.0.88
// Based on NVVM 20.0.0
//

.version 9.0
.target sm_100
.address_size 64

	// .globl	_Z8histgramILi256EEvPiS0_i
// _ZZ8histgramILi256EEvPiS0_iE5cache has been demoted

.visible .entry _Z8histgramILi256EEvPiS0_i(
	.param .u64 .ptr .align 1 _Z8histgramILi256EEvPiS0_i_param_0,
	.param .u64 .ptr .align 1 _Z8histgramILi256EEvPiS0_i_param_1,
	.param .u32 _Z8histgramILi256EEvPiS0_i_param_2
)
{
	.reg .pred 	%p<3>;
	.reg .b32 	%r<22>;
	.reg .b64 	%rd<9>;
	// demoted variable
	.shared .align 4 .b8 _ZZ8histgramILi256EEvPiS0_iE5cache[1024];
	ld.param.u64 	%rd2, [_Z8histgramILi256EEvPiS0_i_param_0];
	ld.param.u64 	%rd3, [_Z8histgramILi256EEvPiS0_i_param_1];
	ld.param.u32 	%r7, [_Z8histgramILi256EEvPiS0_i_param_2];
	mov.u32 	%r8, %ctaid.x;
	shl.b32 	%r9, %r8, 8;
	mov.u32 	%r1, %tid.x;
	add.s32 	%r21, %r9, %r1;
	shl.b32 	%r10, %r1, 2;
	mov.u32 	%r11, _ZZ8histgramILi256EEvPiS0_iE5cache;
	add.s32 	%r3, %r11, %r10;
	mov.b32 	%r12, 0;
	st.shared.u32 	[%r3], %r12;
	bar.sync 	0;
	setp.ge.s32 	%p1, %r21, %r7;
	@%p1 bra 	$L__BB0_3;
	mov.u32 	%r13, %nctaid.x;
	shl.b32 	%r4, %r13, 8;
	cvta.to.global.u64 	%rd1, %rd2;
$L__BB0_2:
	mul.wide.s32 	%rd4, %r21, 4;
	add.s64 	%rd5, %rd1, %rd4;
	ld.global.u32 	%r14, [%rd5];
	shl.b32 	%r15, %r14, 2;
	add.s32 	%r17, %r11, %r15;
	atom.shared.add.u32 	%r18, [%r17], 1;
	add.s32 	%r21, %r21, %r4;
	setp.lt.s32 	%p2, %r21, %r7;
	@%p2 bra 	$L__BB0_2;
$L__BB0_3:
	cvta.to.global.u64 	%rd6, %rd3;
	bar.sync 	0;
	mul.wide.u32 	%rd7, %r1, 4;
	add.s64 	%rd8, %rd6, %rd7;
	ld.shared.u32 	%r19, [%r3];
	atom.global.add.u32 	%r20, [%rd8], %r19;
	ret;

}


// ===== COMPILED SASS (sm_100) =====

	.target	sm_100

	.elftype	@"ET_EXEC"


//--------------------- .note.nv.tkinfo           --------------------------
	.section	.note.nv.tkinfo,"",@"SHT_NOTE"
	.sectionflags	@"SHF_NOTE_NV_TKINFO"
	.tkinfo
        /*0018*/ 	.word	0x00000002
        /*0030*/ 	.string	""
        /*0030*/ 	.string	"ptxas"
        /*0030*/ 	.string	"Cuda compilation tools, release 13.0, V13.0.88"
        /*0030*/ 	.string	"Build cuda_13.0.r13.0/compiler.36424714_0"
        /*0030*/ 	.string	"-arch sm_100 -m 64 "



//--------------------- .note.nv.cuinfo           --------------------------
	.section	.note.nv.cuinfo,"",@"SHT_NOTE"
	.sectionflags	@"SHF_NOTE_NV_CUINFO"
        /*0018*/ 	.short	0x0002
        /*001a*/ 	.short	0x0064
        /*001c*/ 	.short	0x0082
	.zero		2


//--------------------- .nv.info                  --------------------------
	.section	.nv.info,"",@"SHT_CUDA_INFO"
	.align	4


	//----- nvinfo : EIATTR_REGCOUNT
	.align		4
        /*0000*/ 	.byte	0x04, 0x2f
        /*0002*/ 	.short	(.L_1 - .L_0)
	.align		4
.L_0:
        /*0004*/ 	.word	index@(_Z8histgramILi256EEvPiS0_i)
        /*0008*/ 	.word	0x0000000e


	//----- nvinfo : EIATTR_FRAME_SIZE
	.align		4
.L_1:
        /*000c*/ 	.byte	0x04, 0x11
        /*000e*/ 	.short	(.L_3 - .L_2)
	.align		4
.L_2:
        /*0010*/ 	.word	index@(_Z8histgramILi256EEvPiS0_i)
        /*0014*/ 	.word	0x00000000


	//----- nvinfo : EIATTR_MIN_STACK_SIZE
	.align		4
.L_3:
        /*0018*/ 	.byte	0x04, 0x12
        /*001a*/ 	.short	(.L_5 - .L_4)
	.align		4
.L_4:
        /*001c*/ 	.word	index@(_Z8histgramILi256EEvPiS0_i)
        /*0020*/ 	.word	0x00000000
.L_5:


//--------------------- .nv.compat                --------------------------
	.section	.nv.compat,"",@"SHT_CUDA_COMPAT_INFO"
	.align	4
        /*0000*/ 	.byte	0x02, 0x09, 0x00, 0x00, 0x02, 0x02, 0x01, 0x00, 0x02, 0x05, 0x05, 0x00, 0x03, 0x07, 0x01, 0x01
        /*0010*/ 	.byte	0x02, 0x03, 0x00, 0x00, 0x02, 0x06, 0x01, 0x00, 0x04, 0x0b, 0x08, 0x00, 0x09, 0x00, 0x00, 0x00
        /*0020*/ 	.byte	0x00, 0x00, 0x00, 0x00


//--------------------- .nv.info._Z8histgramILi256EEvPiS0_i --------------------------
	.section	.nv.info._Z8histgramILi256EEvPiS0_i,"",@"SHT_CUDA_INFO"
	.sectionflags	@""
	.align	4


	//----- nvinfo : EIATTR_CUDA_API_VERSION
	.align		4
        /*0000*/ 	.byte	0x04, 0x37
        /*0002*/ 	.short	(.L_7 - .L_6)
.L_6:
        /*0004*/ 	.word	0x00000082


	//----- nvinfo : EIATTR_KPARAM_INFO
	.align		4
.L_7:
        /*0008*/ 	.byte	0x04, 0x17
        /*000a*/ 	.short	(.L_9 - .L_8)
.L_8:
        /*000c*/ 	.word	0x00000000
        /*0010*/ 	.short	0x0002
        /*0012*/ 	.short	0x0010
        /*0014*/ 	.byte	0x00, 0xf0, 0x11, 0x00


	//----- nvinfo : EIATTR_KPARAM_INFO
	.align		4
.L_9:
        /*0018*/ 	.byte	0x04, 0x17
        /*001a*/ 	.short	(.L_11 - .L_10)
.L_10:
        /*001c*/ 	.word	0x00000000
        /*0020*/ 	.short	0x0001
        /*0022*/ 	.short	0x0008
        /*0024*/ 	.byte	0x00, 0xf5, 0x21, 0x00


	//----- nvinfo : EIATTR_KPARAM_INFO
	.align		4
.L_11:
        /*0028*/ 	.byte	0x04, 0x17
        /*002a*/ 	.short	(.L_13 - .L_12)
.L_12:
        /*002c*/ 	.word	0x00000000
        /*0030*/ 	.short	0x0000
        /*0032*/ 	.short	0x0000
        /*0034*/ 	.byte	0x00, 0xf5, 0x21, 0x00


	//----- nvinfo : EIATTR_SPARSE_MMA_MASK
	.align		4
.L_13:
        /*0038*/ 	.byte	0x03, 0x50
        /*003a*/ 	.short	0x0000


	//----- nvinfo : EIATTR_MAXREG_COUNT
	.align		4
        /*003c*/ 	.byte	0x03, 0x1b
        /*003e*/ 	.short	0x00ff


	//----- nvinfo : EIATTR_NUM_BARRIERS
	.align		4
        /*0040*/ 	.byte	0x02, 0x4c
        /*0042*/ 	.byte	0x01
	.zero		1


	//----- nvinfo : EIATTR_MERCURY_ISA_VERSION
	.align		4
        /*0044*/ 	.byte	0x03, 0x5f
        /*0046*/ 	.short	0x0101


	//----- nvinfo : EIATTR_VRC_CTA_INIT_COUNT
	.align		4
        /*0048*/ 	.byte	0x02, 0x4a
	.zero		1
	.zero		1


	//----- nvinfo : EIATTR_EXIT_INSTR_OFFSETS
	.align		4
        /*004c*/ 	.byte	0x04, 0x1c
        /*004e*/ 	.short	(.L_15 - .L_14)


	//   ....[0]....
.L_14:
        /*0050*/ 	.word	0x000001e0


	//----- nvinfo : EIATTR_CRS_STACK_SIZE
	.align		4
.L_15:
        /*0054*/ 	.byte	0x04, 0x1e
        /*0056*/ 	.short	(.L_17 - .L_16)
.L_16:
        /*0058*/ 	.word	0x00000000


	//----- nvinfo : EIATTR_CBANK_PARAM_SIZE
	.align		4
.L_17:
        /*005c*/ 	.byte	0x03, 0x19
        /*005e*/ 	.short	0x0014


	//----- nvinfo : EIATTR_PARAM_CBANK
	.align		4
        /*0060*/ 	.byte	0x04, 0x0a
        /*0062*/ 	.short	(.L_19 - .L_18)
	.align		4
.L_18:
        /*0064*/ 	.word	index@(.nv.constant0._Z8histgramILi256EEvPiS0_i)
        /*0068*/ 	.short	0x0380
        /*006a*/ 	.short	0x0014


	//----- nvinfo : EIATTR_SW_WAR
	.align		4
.L_19:
        /*006c*/ 	.byte	0x04, 0x36
        /*006e*/ 	.short	(.L_21 - .L_20)
.L_20:
        /*0070*/ 	.word	0x00000008
.L_21:


//--------------------- .nv.callgraph             --------------------------
	.section	.nv.callgraph,"",@"SHT_CUDA_CALLGRAPH"
	.align	4
	.sectionentsize	8
	.align		4
        /*0000*/ 	.word	0x00000000
	.align		4
        /*0004*/ 	.word	0xffffffff
	.align		4
        /*0008*/ 	.word	0x00000000
	.align		4
        /*000c*/ 	.word	0xfffffffe
	.align		4
        /*0010*/ 	.word	0x00000000
	.align		4
        /*0014*/ 	.word	0xfffffffd
	.align		4
        /*0018*/ 	.word	0x00000000
	.align		4
        /*001c*/ 	.word	0xfffffffc


//--------------------- .text._Z8histgramILi256EEvPiS0_i --------------------------
	.section	.text._Z8histgramILi256EEvPiS0_i,"ax",@progbits
	.align	128
        .global         _Z8histgramILi256EEvPiS0_i
        .type           _Z8histgramILi256EEvPiS0_i,@function
        .size           _Z8histgramILi256EEvPiS0_i,(.L_x_4 - _Z8histgramILi256EEvPiS0_i)
        .other          _Z8histgramILi256EEvPiS0_i,@"STO_CUDA_ENTRY STV_DEFAULT"
_Z8histgramILi256EEvPiS0_i:
.text._Z8histgramILi256EEvPiS0_i:
[----:B------:R-:W-:Y:S01]  /*0000*/  LDC R1, c[0x0][0x37c] ;  /* 0x0000df00ff017b82 */ /* 0x000fe20000000800 */
[----:B------:R-:W0:Y:S07]  /*0010*/  S2R R0, SR_CTAID.X ;  /* 0x0000000000007919 */ /* 0x000e2e0000002500 */
[----:B------:R-:W1:Y:S01]  /*0020*/  S2UR UR5, SR_CgaCtaId ;  /* 0x00000000000579c3 */ /* 0x000e620000008800 */
[----:B------:R-:W2:Y:S01]  /*0030*/  LDCU UR8, c[0x0][0x390] ;  /* 0x00007200ff0877ac */ /* 0x000ea20008000800 */
[----:B------:R-:W-:Y:S01]  /*0040*/  BSSY.RECONVERGENT B0, `(.L_x_0) ;  /* 0x0000014000007945 */ /* 0x000fe20003800200 */
[----:B------:R-:W0:Y:S01]  /*0050*/  S2R R9, SR_TID.X ;  /* 0x0000000000097919 */ /* 0x000e220000002100 */
[----:B------:R-:W-:Y:S01]  /*0060*/  UMOV UR4, 0x400 ;  /* 0x0000040000047882 */ /* 0x000fe20000000000 */
[----:B------:R-:W3:Y:S01]  /*0070*/  LDCU.64 UR6, c[0x0][0x358] ;  /* 0x00006b00ff0677ac */ /* 0x000ee20008000a00 */
[----:B-1----:R-:W-:Y:S01]  /*0080*/  ULEA UR4, UR5, UR4, 0x18 ;  /* 0x0000000405047291 */ /* 0x002fe2000f8ec0ff */
[----:B0-----:R-:W-:-:S05]  /*0090*/  IMAD R0, R0, 0x100, R9 ;  /* 0x0000010000007824 */ /* 0x001fca00078e0209 */
[----:B------:R-:W-:Y:S02]  /*00a0*/  LEA R6, R9, UR4, 0x2 ;  /* 0x0000000409067c11 */ /* 0x000fe4000f8e10ff */
[----:B--2---:R-:W-:-:S03]  /*00b0*/  ISETP.GE.AND P0, PT, R0, UR8, PT ;  /* 0x0000000800007c0c */ /* 0x004fc6000bf06270 */
[----:B------:R0:W-:Y:S01]  /*00c0*/  STS [R6], RZ ;  /* 0x000000ff06007388 */ /* 0x0001e20000000800 */
[----:B------:R-:W-:Y:S09]  /*00d0*/  BAR.SYNC.DEFER_BLOCKING 0x0 ;  /* 0x0000000000007b1d */ /* 0x000ff20000010000 */
[----:B0--3--:R-:W-:Y:S05]  /*00e0*/  @P0 BRA `(.L_x_1) ;  /* 0x0000000000240947 */ /* 0x009fea0003800000 */
[----:B------:R-:W0:Y:S08]  /*00f0*/  LDC R11, c[0x0][0x370] ;  /* 0x0000dc00ff0b7b82 */ /* 0x000e300000000800 */
[----:B------:R-:W1:Y:S02]  /*0100*/  LDC.64 R4, c[0x0][0x380] ;  /* 0x0000e000ff047b82 */ /* 0x000e640000000a00 */
.L_x_2:
[----:B-1----:R-:W-:-:S06]  /*0110*/  IMAD.WIDE R2, R0, 0x4, R4 ;  /* 0x0000000400027825 */ /* 0x002fcc00078e0204 */
[----:B--2---:R-:W2:Y:S01]  /*0120*/  LDG.E R2, desc[UR6][R2.64] ;  /* 0x0000000602027981 */ /* 0x004ea2000c1e1900 */
[----:B0-----:R-:W-:-:S05]  /*0130*/  IMAD R0, R11, 0x100, R0 ;  /* 0x000001000b007824 */ /* 0x001fca00078e0200 */
[----:B------:R-:W-:Y:S02]  /*0140*/  ISETP.GE.AND P0, PT, R0, UR8, PT ;  /* 0x0000000800007c0c */ /* 0x000fe4000bf06270 */
[----:B--2---:R-:W-:-:S05]  /*0150*/  LEA R7, R2, UR4, 0x2 ;  /* 0x0000000402077c11 */ /* 0x004fca000f8e10ff */
[----:B------:R2:W-:Y:S06]  /*0160*/  ATOMS.POPC.INC.32 RZ, [R7+URZ] ;  /* 0x0000000007ff7f8c */ /* 0x0005ec000d8000ff */
[----:B------:R-:W-:Y:S05]  /*0170*/  @!P0 BRA `(.L_x_2) ;  /* 0xfffffffc00e48947 */ /* 0x000fea000383ffff */
.L_x_1:
[----:B------:R-:W-:Y:S05]  /*0180*/  BSYNC.RECONVERGENT B0 ;  /* 0x0000000000007941 */ /* 0x000fea0003800200 */
.L_x_0:
[----:B------:R-:W-:Y:S08]  /*0190*/  BAR.SYNC.DEFER_BLOCKING 0x0 ;  /* 0x0000000000007b1d */ /* 0x000ff00000010000 */
[----:B------:R-:W0:Y:S01]  /*01a0*/  LDC.64 R2, c[0x0][0x388] ;  /* 0x0000e200ff027b82 */ /* 0x000e220000000a00 */
[----:B------:R-:W1:Y:S01]  /*01b0*/  LDS R5, [R6] ;  /* 0x0000000006057984 */ /* 0x000e620000000800 */
[----:B0-----:R-:W-:-:S05]  /*01c0*/  IMAD.WIDE.U32 R2, R9, 0x4, R2 ;  /* 0x0000000409027825 */ /* 0x001fca00078e0002 */
[----:B-1----:R-:W-:Y:S01]  /*01d0*/  REDG.E.ADD.STRONG.GPU desc[UR6][R2.64], R5 ;  /* 0x000000050200798e */ /* 0x002fe2000c12e106 */
[----:B------:R-:W-:Y:S05]  /*01e0*/  EXIT ;  /* 0x000000000000794d */ /* 0x000fea0003800000 */
.L_x_3:
[----:B------:R-:W-:-:S00]  /*01f0*/  BRA `(.L_x_3) ;  /* 0xfffffffc00fc7947 */ /* 0x000fc0000383ffff */
[----:B------:R-:W-:-:S00]  /*0200*/  NOP ;  /* 0x0000000000007918 */ /* 0x000fc00000000000 */
[----:B------:R-:W-:-:S00]  /*0210*/  NOP ;  /* 0x0000000000007918 */ /* 0x000fc00000000000 */
[----:B------:R-:W-:-:S00]  /*0220*/  NOP ;  /* 0x0000000000007918 */ /* 0x000fc00000000000 */
[----:B------:R-:W-:-:S00]  /*0230*/  NOP ;  /* 0x0000000000007918 */ /* 0x000fc00000000000 */
[----:B------:R-:W-:-:S00]  /*0240*/  NOP ;  /* 0x0000000000007918 */ /* 0x000fc00000000000 */
[----:B------:R-:W-:-:S00]  /*0250*/  NOP ;  /* 0x0000000000007918 */ /* 0x000fc00000000000 */
[----:B------:R-:W-:-:S00]  /*0260*/  NOP ;  /* 0x0000000000007918 */ /* 0x000fc00000000000 */
[----:B------:R-:W-:-:S00]  /*0270*/  NOP ;  /* 0x0000000000007918 */ /* 0x000fc00000000000 */
.L_x_4:


//--------------------- .nv.shared._Z8histgramILi256EEvPiS0_i --------------------------
	.section	.nv.shared._Z8histgramILi256EEvPiS0_i,"aw",@nobits
	.sectionflags	@""
	.align	4
.nv.shared._Z8histgramILi256EEvPiS0_i:
	.zero		2048


//--------------------- .nv.shared.reserved.0     --------------------------
	.section	.nv.shared.reserved.0,"aw",@nobits
	.weak		__nv_reservedSMEM_offset_0_alias
	.size		__nv_reservedSMEM_offset_0_alias, 0, 64
	.other		__nv_reservedSMEM_offset_0_alias,@"STO_CUDA_RESERVED_SHARED STV_DEFAULT"
__nv_reservedSMEM_offset_0_alias:
	.zero		0
	.zero		64


//--------------------- .nv.constant0._Z8histgramILi256EEvPiS0_i --------------------------
	.section	.nv.constant0._Z8histgramILi256EEvPiS0_i,"a",@progbits
	.sectionflags	@""
	.align	4
.nv.constant0._Z8histgramILi256EEvPiS0_i:
	.zero		916


//--------------------- SYMBOLS --------------------------

	.type		.nv.reservedSmem.offset0,@object
	.size		.nv.reservedSmem.offset0,0x4
	.type		.nv.reservedSmem.cap,@object
	.size		.nv.reservedSmem.cap,0x4
